	.headerflags	@"EF_CUDA_TEXMODE_UNIFIED EF_CUDA_64BIT_ADDRESS EF_CUDA_ACCELERATORS EF_CUDA_SM90 EF_CUDA_VIRTUAL_SM(EF_CUDA_SM90)"
	.elftype	@"ET_EXEC"


//--------------------- .nv.info                  --------------------------
	.section	.nv.info,"",@"SHT_CUDA_INFO"
	.align	4


	//----- nvinfo : EIATTR_REGCOUNT
	.align		4
        /*0000*/ 	.byte	0x04, 0x2f
        /*0002*/ 	.short	(.L_3 - .L_2)
	.align		4
.L_2:
        /*0004*/ 	.word	index@(triton_poi_fused__native_batch_norm_legit_no_training_convolution_elu_7)
        /*0008*/ 	.word	0x0000001c


	//----- nvinfo : EIATTR_MIN_STACK_SIZE
	.align		4
.L_3:
        /*000c*/ 	.byte	0x04, 0x12
        /*000e*/ 	.short	(.L_5 - .L_4)
	.align		4
.L_4:
        /*0010*/ 	.word	index@(triton_poi_fused__native_batch_norm_legit_no_training_convolution_elu_7)
        /*0014*/ 	.word	0x00000000


	//----- nvinfo : EIATTR_FRAME_SIZE
	.align		4
.L_5:
        /*0018*/ 	.byte	0x04, 0x11
        /*001a*/ 	.short	(.L_7 - .L_6)
	.align		4
.L_6:
        /*001c*/ 	.word	index@(triton_poi_fused__native_batch_norm_legit_no_training_convolution_elu_7)
        /*0020*/ 	.word	0x00000000


	//----- nvinfo : EIATTR_MIN_STACK_SIZE
	.align		4
.L_7:
        /*0024*/ 	.byte	0x04, 0x12
        /*0026*/ 	.short	(.L_9 - .L_8)
	.align		4
.L_8:
        /*0028*/ 	.word	index@(triton_poi_fused__native_batch_norm_legit_no_training_convolution_elu_7)
        /*002c*/ 	.word	0x00000000
.L_9:


//--------------------- .nv.info.triton_poi_fused__native_batch_norm_legit_no_training_convolution_elu_7 --------------------------
	.section	.nv.info.triton_poi_fused__native_batch_norm_legit_no_training_convolution_elu_7,"",@"SHT_CUDA_INFO"
	.sectionflags	@""
	.align	4


	//----- nvinfo : EIATTR_CUDA_API_VERSION
	.align		4
        /*0000*/ 	.byte	0x04, 0x37
        /*0002*/ 	.short	(.L_11 - .L_10)
.L_10:
        /*0004*/ 	.word	0x0000007c


	//----- nvinfo : EIATTR_KPARAM_INFO
	.align		4
.L_11:
        /*0008*/ 	.byte	0x04, 0x17
        /*000a*/ 	.short	(.L_13 - .L_12)
.L_12:
        /*000c*/ 	.word	0x00000000
        /*0010*/ 	.short	0x0007
        /*0012*/ 	.short	0x0038
        /*0014*/ 	.byte	0x00, 0xf0, 0x11, 0x00


	//----- nvinfo : EIATTR_KPARAM_INFO
	.align		4
.L_13:
        /*0018*/ 	.byte	0x04, 0x17
        /*001a*/ 	.short	(.L_15 - .L_14)
.L_14:
        /*001c*/ 	.word	0x00000000
        /*0020*/ 	.short	0x0006
        /*0022*/ 	.short	0x0030
        /*0024*/ 	.byte	0x00, 0xf4, 0x21, 0x00


	//----- nvinfo : EIATTR_KPARAM_INFO
	.align		4
.L_15:
        /*0028*/ 	.byte	0x04, 0x17
        /*002a*/ 	.short	(.L_17 - .L_16)
.L_16:
        /*002c*/ 	.word	0x00000000
        /*0030*/ 	.short	0x0005
        /*0032*/ 	.short	0x0028
        /*0034*/ 	.byte	0x00, 0xf4, 0x21, 0x00


	//----- nvinfo : EIATTR_KPARAM_INFO
	.align		4
.L_17:
        /*0038*/ 	.byte	0x04, 0x17
        /*003a*/ 	.short	(.L_19 - .L_18)
.L_18:
        /*003c*/ 	.word	0x00000000
        /*0040*/ 	.short	0x0004
        /*0042*/ 	.short	0x0020
        /*0044*/ 	.byte	0x00, 0xf4, 0x21, 0x00


	//----- nvinfo : EIATTR_KPARAM_INFO
	.align		4
.L_19:
        /*0048*/ 	.byte	0x04, 0x17
        /*004a*/ 	.short	(.L_21 - .L_20)
.L_20:
        /*004c*/ 	.word	0x00000000
        /*0050*/ 	.short	0x0003
        /*0052*/ 	.short	0x0018
        /*0054*/ 	.byte	0x00, 0xf4, 0x21, 0x00


	//----- nvinfo : EIATTR_KPARAM_INFO
	.align		4
.L_21:
        /*0058*/ 	.byte	0x04, 0x17
        /*005a*/ 	.short	(.L_23 - .L_22)
.L_22:
        /*005c*/ 	.word	0x00000000
        /*0060*/ 	.short	0x0002
        /*0062*/ 	.short	0x0010
        /*0064*/ 	.byte	0x00, 0xf4, 0x21, 0x00


	//----- nvinfo : EIATTR_KPARAM_INFO
	.align		4
.L_23:
        /*0068*/ 	.byte	0x04, 0x17
        /*006a*/ 	.short	(.L_25 - .L_24)
.L_24:
        /*006c*/ 	.word	0x00000000
        /*0070*/ 	.short	0x0001
        /*0072*/ 	.short	0x0008
        /*0074*/ 	.byte	0x00, 0xf4, 0x21, 0x00


	//----- nvinfo : EIATTR_KPARAM_INFO
	.align		4
.L_25:
        /*0078*/ 	.byte	0x04, 0x17
        /*007a*/ 	.short	(.L_27 - .L_26)
.L_26:
        /*007c*/ 	.word	0x00000000
        /*0080*/ 	.short	0x0000
        /*0082*/ 	.short	0x0000
        /*0084*/ 	.byte	0x00, 0xf4, 0x21, 0x00


	//----- nvinfo : EIATTR_SPARSE_MMA_MASK
	.align		4
.L_27:
        /*0088*/ 	.byte	0x03, 0x50
        /*008a*/ 	.short	0x0000


	//----- nvinfo : EIATTR_MAXREG_COUNT
	.align		4
        /*008c*/ 	.byte	0x03, 0x1b
        /*008e*/ 	.short	0x00ff


	//----- nvinfo : EIATTR_EXIT_INSTR_OFFSETS
	.align		4
        /*0090*/ 	.byte	0x04, 0x1c
        /*0092*/ 	.short	(.L_29 - .L_28)


	//   ....[0]....
.L_28:
        /*0094*/ 	.word	0x00000b40


	//----- nvinfo : EIATTR_REQNTID
	.align		4
.L_29:
        /*0098*/ 	.byte	0x04, 0x10
        /*009a*/ 	.short	(.L_31 - .L_30)
.L_30:
        /*009c*/ 	.word	0x00000080
        /*00a0*/ 	.word	0x00000001
        /*00a4*/ 	.word	0x00000001


	//----- nvinfo : EIATTR_CBANK_PARAM_SIZE
	.align		4
.L_31:
        /*00a8*/ 	.byte	0x03, 0x19
        /*00aa*/ 	.short	0x003c


	//----- nvinfo : EIATTR_PARAM_CBANK
	.align		4
        /*00ac*/ 	.byte	0x04, 0x0a
        /*00ae*/ 	.short	(.L_33 - .L_32)
	.align		4
.L_32:
        /*00b0*/ 	.word	index@(.nv.constant0.triton_poi_fused__native_batch_norm_legit_no_training_convolution_elu_7)
        /*00b4*/ 	.short	0x0210
        /*00b6*/ 	.short	0x003c


	//----- nvinfo : EIATTR_SW_WAR
	.align		4
.L_33:
        /*00b8*/ 	.byte	0x04, 0x36
        /*00ba*/ 	.short	(.L_35 - .L_34)
.L_34:
        /*00bc*/ 	.word	0x00000008
.L_35:


//--------------------- .nv.callgraph             --------------------------
	.section	.nv.callgraph,"",@"SHT_CUDA_CALLGRAPH"
	.align	4
	.sectionentsize	8
	.align		4
        /*0000*/ 	.word	0x00000000
	.align		4
        /*0004*/ 	.word	0xffffffff
	.align		4
        /*0008*/ 	.word	0x00000000
	.align		4
        /*000c*/ 	.word	0xfffffffe
	.align		4
        /*0010*/ 	.word	0x00000000
	.align		4
        /*0014*/ 	.word	0xfffffffd
	.align		4
        /*0018*/ 	.word	0x00000000
	.align		4
        /*001c*/ 	.word	0xfffffffc


//--------------------- .nv.constant4             --------------------------
	.section	.nv.constant4,"a",@progbits
	.align	8
	.align		8
.nv.constant4:
        /*0000*/ 	.dword	_$_str
	.align		8
        /*0008*/ 	.dword	_$_str_$_2


//--------------------- .text.triton_poi_fused__native_batch_norm_legit_no_training_convolution_elu_7 --------------------------
	.section	.text.triton_poi_fused__native_batch_norm_legit_no_training_convolution_elu_7,"ax",@progbits
	.align	128
        .global         triton_poi_fused__native_batch_norm_legit_no_training_convolution_elu_7
        .type           triton_poi_fused__native_batch_norm_legit_no_training_convolution_elu_7,@function
        .size           triton_poi_fused__native_batch_norm_legit_no_training_convolution_elu_7,(.L_x_1 - triton_poi_fused__native_batch_norm_legit_no_training_convolution_elu_7)
        .other          triton_poi_fused__native_batch_norm_legit_no_training_convolution_elu_7,@"STO_CUDA_ENTRY STV_DEFAULT"
triton_poi_fused__native_batch_norm_legit_no_training_convolution_elu_7:
.text.triton_poi_fused__native_batch_norm_legit_no_training_convolution_elu_7:
[----:B------:R-:W-:Y:S01]  /*0000*/  LDC R1, c[0x0][0x28] ;  /* 0x00000a00ff017b82 */ /* 0x000fe20000000800 */
[----:B------:R-:W1:Y:S07]  /*0010*/  S2R R0, SR_TID.X ;  /* 0x0000000000007919 */ /* 0x000e6e0000002100 */
[----:B------:R-:W2:Y:S01]  /*0020*/  LDC.64 R20, c[0x0][0x230] ;  /* 0x00008c00ff147b82 */ /* 0x000ea20000000a00 */
[----:B------:R-:W-:Y:S01]  /*0030*/  ULDC.64 UR4, c[0x0][0x208] ;  /* 0x0000820000047ab9 */ /* 0x000fe20000000a00 */
[----:B------:R-:W3:Y:S06]  /*0040*/  S2R R5, SR_CTAID.X ;  /* 0x0000000000057919 */ /* 0x000eec0000002500 */
[----:B------:R-:W4:Y:S08]  /*0050*/  LDC.64 R16, c[0x0][0x220] ;  /* 0x00008800ff107b82 */ /* 0x000f300000000a00 */
[----:B------:R-:W5:Y:S08]  /*0060*/  LDC.64 R18, c[0x0][0x228] ;  /* 0x00008a00ff127b82 */ /* 0x000f700000000a00 */
[----:B------:R-:W4:Y:S01]  /*0070*/  LDC.64 R12, c[0x0][0x238] ;  /* 0x00008e00ff0c7b82 */ /* 0x000f220000000a00 */
[----:B-1----:R-:W-:-:S07]  /*0080*/  SHF.L.U32 R0, R0, 0x2, RZ ;  /* 0x0000000200007819 */ /* 0x002fce00000006ff */
[----:B------:R-:W1:Y:S01]  /*0090*/  LDC.64 R8, c[0x0][0x240] ;  /* 0x00009000ff087b82 */ /* 0x000e620000000a00 */
[----:B---3--:R-:W-:Y:S02]  /*00a0*/  SHF.R.S32.HI R3, RZ, 0x16, R5 ;  /* 0x00000016ff037819 */ /* 0x008fe40000011405 */
[----:B------:R-:W-:Y:S02]  /*00b0*/  LOP3.LUT R0, R0, 0x1fc, RZ, 0xc0, !PT ;  /* 0x000001fc00007812 */ /* 0x000fe400078ec0ff */
[----:B------:R-:W-:Y:S02]  /*00c0*/  SGXT R3, R3, 0x1 ;  /* 0x000000010303781a */ /* 0x000fe40000000200 */
[----:B------:R-:W-:-:S04]  /*00d0*/  LEA R0, R5, R0, 0x9 ;  /* 0x0000000005007211 */ /* 0x000fc800078e48ff */
[----:B------:R-:W-:-:S04]  /*00e0*/  LEA.HI R3, R3, R0, RZ, 0x6 ;  /* 0x0000000003037211 */ /* 0x000fc800078f30ff */
[--C-:B------:R-:W-:Y:S02]  /*00f0*/  SHF.R.S32.HI R15, RZ, 0x6, R3.reuse ;  /* 0x00000006ff0f7819 */ /* 0x100fe40000011403 */
[----:B------:R-:W-:-:S04]  /*0100*/  SHF.R.S32.HI R2, RZ, 0x1f, R3 ;  /* 0x0000001fff027819 */ /* 0x000fc80000011403 */
[----:B------:R-:W-:-:S04]  /*0110*/  LEA.HI R2, R2, R15, RZ, 0x8 ;  /* 0x0000000f02027211 */ /* 0x000fc800078f40ff */
[----:B------:R-:W-:-:S04]  /*0120*/  LOP3.LUT R2, R2, 0xffffff00, RZ, 0xc0, !PT ;  /* 0xffffff0002027812 */ /* 0x000fc800078ec0ff */
[----:B------:R-:W-:Y:S02]  /*0130*/  IADD3 R15, R15, -R2, RZ ;  /* 0x800000020f0f7210 */ /* 0x000fe40007ffe0ff */
[----:B------:R-:W3:Y:S03]  /*0140*/  LDC.64 R2, c[0x0][0x210] ;  /* 0x00008400ff027b82 */ /* 0x000ee60000000a00 */
[----:B--2---:R-:W-:-:S05]  /*0150*/  IMAD.WIDE R20, R15, 0x4, R20 ;  /* 0x000000040f147825 */ /* 0x004fca00078e0214 */
[----:B------:R2:W2:Y:S01]  /*0160*/  LDG.E.EL R10, desc[UR4][R20.64] ;  /* 0x00000004140a7981 */ /* 0x0004a2000c2e1900 */
[----:B----4-:R-:W-:-:S04]  /*0170*/  IMAD.WIDE R16, R15, 0x4, R16 ;  /* 0x000000040f107825 */ /* 0x010fc800078e0210 */
[----:B-----5:R-:W-:Y:S01]  /*0180*/  IMAD.WIDE R18, R15, 0x4, R18 ;  /* 0x000000040f127825 */ /* 0x020fe200078e0212 */
[----:B------:R4:W5:Y:S04]  /*0190*/  LDG.E.EL R11, desc[UR4][R16.64] ;  /* 0x00000004100b7981 */ /* 0x000968000c2e1900 */
[----:B------:R-:W5:Y:S01]  /*01a0*/  LDG.E.EL R14, desc[UR4][R18.64] ;  /* 0x00000004120e7981 */ /* 0x000f62000c2e1900 */
[----:B---3--:R-:W-:-:S05]  /*01b0*/  IMAD.WIDE R2, R0, 0x4, R2 ;  /* 0x0000000400027825 */ /* 0x008fca00078e0202 */
[----:B------:R-:W5:Y:S01]  /*01c0*/  LDG.E.128 R4, desc[UR4][R2.64] ;  /* 0x0000000402047981 */ /* 0x000f62000c1e1d00 */
[----:B0-2---:R-:W-:-:S04]  /*01d0*/  IMAD.WIDE R20, R15, 0x4, R12 ;  /* 0x000000040f147825 */ /* 0x005fc800078e020c */
[----:B-1----:R-:W-:Y:S01]  /*01e0*/  IMAD.WIDE R8, R15, 0x4, R8 ;  /* 0x000000040f087825 */ /* 0x002fe200078e0208 */
[----:B------:R-:W2:Y:S04]  /*01f0*/  LDG.E.EL R12, desc[UR4][R20.64] ;  /* 0x00000004140c7981 */ /* 0x000ea8000c2e1900 */
[----:B------:R0:W2:Y:S01]  /*0200*/  LDG.E.EL R13, desc[UR4][R8.64] ;  /* 0x00000004080d7981 */ /* 0x0000a2000c2e1900 */
[----:B----4-:R-:W-:Y:S01]  /*0210*/  HFMA2.MMA R16, -RZ, RZ, 1.625, 0 ;  /* 0x3e800000ff107435 */ /* 0x010fe200000001ff */
[----:B------:R-:W-:-:S04]  /*0220*/  FADD R10, R10, 9.9999997473787516356e-06 ;  /* 0x3727c5ac0a0a7421 */ /* 0x000fc80000000000 */
[----:B------:R-:W1:Y:S02]  /*0230*/  MUFU.SQRT R22, R10 ;  /* 0x0000000a00167308 */ /* 0x000e640000002000 */
[C---:B-1----:R-:W-:Y:S02]  /*0240*/  FSETP.GT.AND P0, PT, R22.reuse, 8.50705917302346158658e+37, PT ;  /* 0x7e8000001600780b */ /* 0x042fe40003f04000 */
[----:B------:R-:W-:-:S11]  /*0250*/  FSETP.GEU.AND P1, PT, R22, 1.175494350822287508e-38, PT ;  /* 0x008000001600780b */ /* 0x000fd60003f2e000 */
[----:B------:R-:W-:-:S04]  /*0260*/  @P0 FMUL R22, R22, 0.25 ;  /* 0x3e80000016160820 */ /* 0x000fc80000400000 */
[----:B------:R-:W-:-:S04]  /*0270*/  @!P1 FMUL R22, R22, 16777216 ;  /* 0x4b80000016169820 */ /* 0x000fc80000400000 */
[----:B------:R-:W1:Y:S01]  /*0280*/  MUFU.RCP R15, R22 ;  /* 0x00000016000f7308 */ /* 0x000e620000001000 */
[----:B------:R-:W-:Y:S01]  /*0290*/  FSEL R16, R16, 1, P0 ;  /* 0x3f80000010107808 */ /* 0x000fe20000000000 */
[----:B-----5:R-:W-:-:S04]  /*02a0*/  FADD R6, R6, R11 ;  /* 0x0000000b06067221 */ /* 0x020fc80000000000 */
[----:B------:R-:W-:Y:S01]  /*02b0*/  @!P1 FMUL R16, R16, 16777216 ;  /* 0x4b80000010109820 */ /* 0x000fe20000400000 */
[----:B0-----:R-:W-:-:S03]  /*02c0*/  FADD R8, -R14, R6 ;  /* 0x000000060e087221 */ /* 0x001fc60000000100 */
[----:B-1----:R-:W-:-:S04]  /*02d0*/  FMUL R15, R15, R16 ;  /* 0x000000100f0f7220 */ /* 0x002fc80000400000 */
[----:B------:R-:W-:-:S04]  /*02e0*/  FMUL R8, R8, R15 ;  /* 0x0000000f08087220 */ /* 0x000fc80000400000 */
[----:B--2---:R-:W-:-:S04]  /*02f0*/  FFMA R8, R12, R8, R13 ;  /* 0x000000080c087223 */ /* 0x004fc8000000000d */
[----:B------:R-:W-:Y:S01]  /*0300*/  FMUL R18, R8, 1.4426950216293334961 ;  /* 0x3fb8aa3b08127820 */ /* 0x000fe20000400000 */
[----:B------:R-:W-:-:S05]  /*0310*/  FADD R7, R7, R11 ;  /* 0x0000000b07077221 */ /* 0x000fca0000000000 */
[----:B------:R-:W0:Y:S01]  /*0320*/  FRND R18, R18 ;  /* 0x0000001200127307 */ /* 0x000e220000201000 */
[----:B------:R-:W-:Y:S01]  /*0330*/  FADD R5, R5, R11 ;  /* 0x0000000b05057221 */ /* 0x000fe20000000000 */
[----:B------:R-:W-:Y:S01]  /*0340*/  FADD R16, -R14, R7 ;  /* 0x000000070e107221 */ /* 0x000fe20000000100 */
[----:B------:R-:W-:Y:S01]  /*0350*/  FADD R4, R4, R11 ;  /* 0x0000000b04047221 */ /* 0x000fe20000000000 */
[----:B------:R-:W-:Y:S02]  /*0360*/  FADD.FTZ R11, |R8|, -RZ ;  /* 0x800000ff080b7221 */ /* 0x000fe40000010200 */
[----:B------:R-:W-:-:S03]  /*0370*/  FMUL R9, R16, R15 ;  /* 0x0000000f10097220 */ /* 0x000fc60000400000 */
[----:B------:R-:W-:Y:S01]  /*0380*/  FSETP.GEU.AND P0, PT, R11, 0.40999999642372131348, PT ;  /* 0x3ed1eb850b00780b */ /* 0x000fe20003f0e000 */
[----:B------:R-:W-:Y:S01]  /*0390*/  FFMA R9, R12, R9, R13 ;  /* 0x000000090c097223 */ /* 0x000fe2000000000d */
[C---:B------:R-:W-:Y:S01]  /*03a0*/  FADD R10, -R14.reuse, R5 ;  /* 0x000000050e0a7221 */ /* 0x040fe20000000100 */
[----:B------:R-:W-:Y:S01]  /*03b0*/  FADD R16, -R14, R4 ;  /* 0x000000040e107221 */ /* 0x000fe20000000100 */
[----:B0-----:R-:W-:Y:S01]  /*03c0*/  FSEL R19, R18, RZ, P0 ;  /* 0x000000ff12137208 */ /* 0x001fe20000000000 */
[----:B------:R-:W-:Y:S01]  /*03d0*/  FMUL R20, R9, 1.4426950216293334961 ;  /* 0x3fb8aa3b09147820 */ /* 0x000fe20000400000 */
[-C--:B------:R-:W-:Y:S01]  /*03e0*/  FMUL R10, R10, R15.reuse ;  /* 0x0000000f0a0a7220 */ /* 0x080fe20000400000 */
[----:B------:R-:W-:Y:S02]  /*03f0*/  FMUL R11, R16, R15 ;  /* 0x0000000f100b7220 */ /* 0x000fe40000400000 */
[C---:B------:R-:W-:Y:S01]  /*0400*/  FFMA.FTZ R16, -R19.reuse, 0.693145751953125, R8 ;  /* 0x3f31720013107823 */ /* 0x040fe20000010108 */
[C-C-:B------:R-:W-:Y:S01]  /*0410*/  FFMA R10, R12.reuse, R10, R13.reuse ;  /* 0x0000000a0c0a7223 */ /* 0x140fe2000000000d */
[----:B------:R-:W-:Y:S01]  /*0420*/  FFMA R11, R12, R11, R13 ;  /* 0x0000000b0c0b7223 */ /* 0x000fe2000000000d */
[----:B------:R-:W0:Y:S01]  /*0430*/  FRND R20, R20 ;  /* 0x0000001400147307 */ /* 0x000e220000201000 */
[----:B------:R-:W-:Y:S01]  /*0440*/  MOV R13, 0x3ab5ebe6 ;  /* 0x3ab5ebe6000d7802 */ /* 0x000fe20000000f00 */
[----:B------:R-:W-:Y:S01]  /*0450*/  FFMA.FTZ R16, -R19, 1.428606765330187045e-06, R16 ;  /* 0x35bfbe8e13107823 */ /* 0x000fe20000010110 */
[----:B------:R-:W-:Y:S01]  /*0460*/  FMUL R15, R11, 1.4426950216293334961 ;  /* 0x3fb8aa3b0b0f7820 */ /* 0x000fe20000400000 */
[----:B------:R-:W-:-:S02]  /*0470*/  FADD.FTZ R18, |R9|, -RZ ;  /* 0x800000ff09127221 */ /* 0x000fc40000010200 */
[----:B------:R-:W-:Y:S01]  /*0480*/  FFMA.FTZ R21, R16, R13, 0.0083824126049876213074 ;  /* 0x3c09566310157423 */ /* 0x000fe2000001000d */
[----:B------:R-:W-:-:S03]  /*0490*/  FMUL R17, R10, 1.4426950216293334961 ;  /* 0x3fb8aa3b0a117820 */ /* 0x000fc60000400000 */
[----:B------:R-:W-:Y:S01]  /*04a0*/  FFMA.FTZ R21, R16, R21, 0.041667830199003219604 ;  /* 0x3d2aabe310157423 */ /* 0x000fe20000010015 */
[----:B------:R1:W2:Y:S01]  /*04b0*/  FRND R14, R17 ;  /* 0x00000011000e7307 */ /* 0x0002a20000201000 */
[----:B------:R-:W-:Y:S01]  /*04c0*/  FSETP.GEU.AND P1, PT, R18, 0.40999999642372131348, PT ;  /* 0x3ed1eb851200780b */ /* 0x000fe20003f2e000 */
[----:B------:R-:W-:Y:S01]  /*04d0*/  FADD.FTZ R12, |R10|, -RZ ;  /* 0x800000ff0a0c7221 */ /* 0x000fe20000010200 */
[----:B------:R-:W-:Y:S01]  /*04e0*/  FSETP.NEU.AND P5, PT, R19, 128, PT ;  /* 0x430000001300780b */ /* 0x000fe20003fad000 */
[----:B------:R-:W-:Y:S01]  /*04f0*/  FFMA.FTZ R21, R16, R21, 0.16666397452354431152 ;  /* 0x3e2aa9f610157423 */ /* 0x000fe20000010015 */
[----:B0-----:R-:W-:-:S03]  /*0500*/  FSEL R23, R20, RZ, P1 ;  /* 0x000000ff14177208 */ /* 0x001fc60000800000 */
[----:B------:R-:W0:Y:S01]  /*0510*/  FRND R15, R15 ;  /* 0x0000000f000f7307 */ /* 0x000e220000201000 */
[----:B-1----:R-:W-:Y:S01]  /*0520*/  FSEL R17, R19, 127, P5 ;  /* 0x42fe000013117808 */ /* 0x002fe20002800000 */
[----:B------:R-:W-:Y:S01]  /*0530*/  FFMA.FTZ R21, R16, R21, 0.49999994039535522461 ;  /* 0x3efffffe10157423 */ /* 0x000fe20000010015 */
[----:B------:R-:W-:Y:S01]  /*0540*/  FSETP.GEU.AND P0, PT, R12, 0.40999999642372131348, PT ;  /* 0x3ed1eb850c00780b */ /* 0x000fe20003f0e000 */
[----:B------:R-:W-:Y:S01]  /*0550*/  FMUL R19, R9, 1.4426950216293334961 ;  /* 0x3fb8aa3b09137820 */ /* 0x000fe20000400000 */
[----:B------:R-:W-:Y:S01]  /*0560*/  FADD.FTZ R12, |R11|, -RZ ;  /* 0x800000ff0b0c7221 */ /* 0x000fe20000010200 */
[C---:B------:R-:W-:Y:S01]  /*0570*/  FFMA.FTZ R22, -R23.reuse, 0.693145751953125, R9 ;  /* 0x3f31720017167823 */ /* 0x040fe20000010109 */
[----:B------:R-:W-:Y:S01]  /*0580*/  FMUL R21, R16, R21 ;  /* 0x0000001510157220 */ /* 0x000fe20000400000 */
[----:B------:R1:W3:Y:S02]  /*0590*/  MUFU.EX2 R18, R17 ;  /* 0x0000001100127308 */ /* 0x0002e40000000800 */
[----:B------:R-:W-:Y:S01]  /*05a0*/  FSETP.GEU.AND P1, PT, R12, 0.40999999642372131348, PT ;  /* 0x3ed1eb850c00780b */ /* 0x000fe20003f2e000 */
[----:B------:R-:W-:Y:S01]  /*05b0*/  FFMA.FTZ R12, -R23, 1.428606765330187045e-06, R22 ;  /* 0x35bfbe8e170c7823 */ /* 0x000fe20000010116 */
[----:B------:R-:W-:Y:S01]  /*05c0*/  FFMA.FTZ R23, R16, R21, R16 ;  /* 0x0000001510177223 */ /* 0x000fe20000010010 */
[----:B--2---:R-:W-:-:S03]  /*05d0*/  FSEL R21, R14, RZ, P0 ;  /* 0x000000ff0e157208 */ /* 0x004fc60000000000 */
[----:B------:R-:W2:Y:S01]  /*05e0*/  FRND R19, R19 ;  /* 0x0000001300137307 */ /* 0x000ea20000201000 */
[----:B0-----:R-:W-:Y:S01]  /*05f0*/  FSEL R14, R15, RZ, P1 ;  /* 0x000000ff0f0e7208 */ /* 0x001fe20000800000 */
[----:B------:R-:W-:Y:S01]  /*0600*/  FADD.FTZ R20, |R9|, -RZ ;  /* 0x800000ff09147221 */ /* 0x000fe20000010200 */
[----:B------:R-:W-:Y:S01]  /*0610*/  FSETP.GEU.AND P0, PT, R17, -25, PT ;  /* 0xc1c800001100780b */ /* 0x000fe20003f0e000 */
[----:B------:R-:W-:Y:S01]  /*0620*/  FFMA.FTZ R22, -R21, 0.693145751953125, R10 ;  /* 0x3f31720015167823 */ /* 0x000fe2000001010a */
[----:B------:R-:W-:Y:S01]  /*0630*/  FSETP.GT.AND P6, PT, R17, 128, PT ;  /* 0x430000001100780b */ /* 0x000fe20003fc4000 */
[----:B-1----:R-:W-:Y:S01]  /*0640*/  FFMA.FTZ R17, -R14, 0.693145751953125, R11 ;  /* 0x3f3172000e117823 */ /* 0x002fe2000001010b */
[----:B------:R-:W-:Y:S01]  /*0650*/  FSETP.GEU.AND P3, PT, R20, 0.40999999642372131348, PT ;  /* 0x3ed1eb851400780b */ /* 0x000fe20003f6e000 */
[----:B---3--:R-:W-:Y:S01]  /*0660*/  FADD R25, R18, -1 ;  /* 0xbf80000012197421 */ /* 0x008fe20000000000 */
[C---:B------:R-:W-:Y:S01]  /*0670*/  FSETP.NEU.AND P1, PT, R21.reuse, 128, PT ;  /* 0x430000001500780b */ /* 0x040fe20003f2d000 */
[C---:B------:R-:W-:Y:S01]  /*0680*/  FFMA.FTZ R22, -R21.reuse, 1.428606765330187045e-06, R22 ;  /* 0x35bfbe8e15167823 */ /* 0x040fe20000010116 */
[----:B------:R-:W-:Y:S01]  /*0690*/  FFMA.FTZ R20, -R14, 1.428606765330187045e-06, R17 ;  /* 0x35bfbe8e0e147823 */ /* 0x000fe20000010111 */
[----:B------:R-:W-:Y:S01]  /*06a0*/  FFMA.FTZ R18, R18, R23, R25 ;  /* 0x0000001712127223 */ /* 0x000fe20000010019 */
[----:B------:R-:W-:-:S02]  /*06b0*/  FSEL R15, R21, 127, P1 ;  /* 0x42fe0000150f7808 */ /* 0x000fc40000800000 */
[----:B--2---:R-:W-:Y:S01]  /*06c0*/  FSEL R19, R19, RZ, P3 ;  /* 0x000000ff13137208 */ /* 0x004fe20001800000 */
[-C--:B------:R-:W-:Y:S01]  /*06d0*/  FFMA.FTZ R23, R20, R13.reuse, 0.0083824126049876213074 ;  /* 0x3c09566314177423 */ /* 0x080fe2000001000d */
[----:B------:R-:W-:Y:S01]  /*06e0*/  FSEL R17, R21, 127, P1 ;  /* 0x42fe000015117808 */ /* 0x000fe20000800000 */
[-C--:B------:R-:W-:Y:S01]  /*06f0*/  FFMA.FTZ R21, R22, R13.reuse, 0.0083824126049876213074 ;  /* 0x3c09566316157423 */ /* 0x080fe2000001000d */
[----:B------:R-:W-:Y:S01]  /*0700*/  FSETP.NEU.AND P3, PT, R14, 128, PT ;  /* 0x430000000e00780b */ /* 0x000fe20003f6d000 */
[----:B------:R-:W-:Y:S01]  /*0710*/  FFMA.FTZ R13, R12, R13, 0.0083824126049876213074 ;  /* 0x3c0956630c0d7423 */ /* 0x000fe2000001000d */
[----:B------:R-:W-:Y:S02]  /*0720*/  FFMA.FTZ R23, R20, R23, 0.041667830199003219604 ;  /* 0x3d2aabe314177423 */ /* 0x000fe40000010017 */
[----:B------:R-:W-:Y:S01]  /*0730*/  FSEL R16, R14, 127, P3 ;  /* 0x42fe00000e107808 */ /* 0x000fe20001800000 */
[----:B------:R-:W-:Y:S01]  /*0740*/  FFMA.FTZ R25, R12, R13, 0.041667830199003219604 ;  /* 0x3d2aabe30c197423 */ /* 0x000fe2000001000d */
[C---:B------:R-:W-:Y:S01]  /*0750*/  FSETP.NEU.AND P4, PT, R19.reuse, 128, PT ;  /* 0x430000001300780b */ /* 0x040fe20003f8d000 */
[----:B------:R-:W0:Y:S01]  /*0760*/  MUFU.EX2 R15, R15 ;  /* 0x0000000f000f7308 */ /* 0x000e220000000800 */
[----:B------:R-:W-:Y:S01]  /*0770*/  FFMA.FTZ R21, R22, R21, 0.041667830199003219604 ;  /* 0x3d2aabe316157423 */ /* 0x000fe20000010015 */
[----:B------:R-:W-:Y:S01]  /*0780*/  FFMA.FTZ R23, R20, R23, 0.16666397452354431152 ;  /* 0x3e2aa9f614177423 */ /* 0x000fe20000010017 */
[----:B------:R-:W-:Y:S01]  /*0790*/  FFMA.FTZ R25, R12, R25, 0.16666397452354431152 ;  /* 0x3e2aa9f60c197423 */ /* 0x000fe20000010019 */
[----:B------:R-:W-:Y:S01]  /*07a0*/  FSEL R19, R19, 127, P4 ;  /* 0x42fe000013137808 */ /* 0x000fe20002000000 */
[----:B------:R-:W-:Y:S01]  /*07b0*/  FFMA.FTZ R13, R22, R21, 0.16666397452354431152 ;  /* 0x3e2aa9f6160d7423 */ /* 0x000fe20000010015 */
[----:B------:R-:W-:-:S02]  /*07c0*/  FFMA.FTZ R23, R20, R23, 0.49999994039535522461 ;  /* 0x3efffffe14177423 */ /* 0x000fc40000010017 */
[----:B------:R-:W1:Y:S01]  /*07d0*/  MUFU.EX2 R16, R16 ;  /* 0x0000001000107308 */ /* 0x000e620000000800 */
[----:B------:R-:W-:Y:S01]  /*07e0*/  FFMA.FTZ R25, R12, R25, 0.49999994039535522461 ;  /* 0x3efffffe0c197423 */ /* 0x000fe20000010019 */
[----:B------:R-:W-:Y:S01]  /*07f0*/  FFMA.FTZ R13, R22, R13, 0.49999994039535522461 ;  /* 0x3efffffe160d7423 */ /* 0x000fe2000001000d */
[----:B------:R-:W-:Y:S02]  /*0800*/  FMUL R23, R20, R23 ;  /* 0x0000001714177220 */ /* 0x000fe40000400000 */
[----:B------:R-:W-:-:S03]  /*0810*/  FMUL R25, R12, R25 ;  /* 0x000000190c197220 */ /* 0x000fc60000400000 */
[----:B------:R-:W2:Y:S01]  /*0820*/  MUFU.EX2 R21, R19 ;  /* 0x0000001300157308 */ /* 0x000ea20000000800 */
[----:B------:R-:W-:Y:S01]  /*0830*/  FMUL R13, R22, R13 ;  /* 0x0000000d160d7220 */ /* 0x000fe20000400000 */
[----:B------:R-:W-:Y:S01]  /*0840*/  FSETP.NEU.AND P2, PT, R8, RZ, PT ;  /* 0x000000ff0800720b */ /* 0x000fe20003f4d000 */
[----:B------:R-:W-:Y:S01]  /*0850*/  FFMA.FTZ R23, R20, R23, R20 ;  /* 0x0000001714177223 */ /* 0x000fe20000010014 */
[----:B------:R-:W-:Y:S01]  /*0860*/  FFMA.FTZ R20, R12, R25, R12 ;  /* 0x000000190c147223 */ /* 0x000fe2000001000c */
[C---:B0-----:R-:W-:Y:S01]  /*0870*/  FADD R12, R15.reuse, -1 ;  /* 0xbf8000000f0c7421 */ /* 0x041fe20000000000 */
[----:B------:R-:W-:Y:S01]  /*0880*/  FFMA.FTZ R22, R22, R13, R22 ;  /* 0x0000000d16167223 */ /* 0x000fe20000010016 */
[----:B------:R-:W-:Y:S01]  /*0890*/  @!P5 FADD R18, R18, R18 ;  /* 0x000000121212d221 */ /* 0x000fe20000000000 */
[----:B-1----:R-:W-:Y:S02]  /*08a0*/  FADD R25, R16, -1 ;  /* 0xbf80000010197421 */ /* 0x002fe40000000000 */
[----:B------:R-:W-:-:S02]  /*08b0*/  FFMA.FTZ R15, R15, R22, R12 ;  /* 0x000000160f0f7223 */ /* 0x000fc4000001000c */
[----:B------:R-:W0:Y:S01]  /*08c0*/  LDC.64 R12, c[0x0][0x218] ;  /* 0x00008600ff0c7b82 */ /* 0x000e220000000a00 */
[----:B------:R-:W-:Y:S01]  /*08d0*/  FSEL R18, R18, +INF , !P6 ;  /* 0x7f80000012127808 */ /* 0x000fe20007000000 */
[----:B------:R-:W-:Y:S01]  /*08e0*/  FFMA.FTZ R16, R16, R23, R25 ;  /* 0x0000001710107223 */ /* 0x000fe20000010019 */
[----:B--2---:R-:W-:Y:S01]  /*08f0*/  FADD R24, R21, -1 ;  /* 0xbf80000015187421 */ /* 0x004fe20000000000 */
[----:B------:R-:W-:Y:S02]  /*0900*/  FSEL R14, R14, 127, P3 ;  /* 0x42fe00000e0e7808 */ /* 0x000fe40001800000 */
[C---:B------:R-:W-:Y:S02]  /*0910*/  FSETP.GEU.AND P5, PT, R17.reuse, -25, PT ;  /* 0xc1c800001100780b */ /* 0x040fe40003fae000 */
[----:B------:R-:W-:Y:S01]  /*0920*/  FSETP.GT.AND P6, PT, R17, 128, PT ;  /* 0x430000001100780b */ /* 0x000fe20003fc4000 */
[----:B------:R-:W-:Y:S01]  /*0930*/  FADD R17, R8, R8 ;  /* 0x0000000808117221 */ /* 0x000fe20000000000 */
[----:B------:R-:W-:Y:S01]  /*0940*/  @P2 FSEL R17, R18, -1, P0 ;  /* 0xbf80000012112808 */ /* 0x000fe20000000000 */
[----:B------:R-:W-:Y:S01]  /*0950*/  @!P3 FADD R16, R16, R16 ;  /* 0x000000101010b221 */ /* 0x000fe20000000000 */
[----:B------:R-:W-:Y:S01]  /*0960*/  FFMA.FTZ R24, R21, R20, R24 ;  /* 0x0000001415187223 */ /* 0x000fe20000010018 */
[----:B------:R-:W-:Y:S01]  /*0970*/  @!P1 FADD R15, R15, R15 ;  /* 0x0000000f0f0f9221 */ /* 0x000fe20000000000 */
[----:B------:R-:W-:-:S02]  /*0980*/  FSETP.GT.AND P2, PT, R14, 128, PT ;  /* 0x430000000e00780b */ /* 0x000fc40003f44000 */
[----:B------:R-:W-:Y:S02]  /*0990*/  FSETP.NEU.AND P0, PT, R10, RZ, PT ;  /* 0x000000ff0a00720b */ /* 0x000fe40003f0d000 */
[----:B------:R-:W-:Y:S02]  /*09a0*/  FSETP.NEU.AND P1, PT, R11, RZ, PT ;  /* 0x000000ff0b00720b */ /* 0x000fe40003f2d000 */
[----:B------:R-:W-:Y:S01]  /*09b0*/  FSETP.NEU.AND P3, PT, R9, RZ, PT ;  /* 0x000000ff0900720b */ /* 0x000fe20003f6d000 */
[----:B------:R-:W-:Y:S01]  /*09c0*/  @!P4 FADD R24, R24, R24 ;  /* 0x000000181818c221 */ /* 0x000fe20000000000 */
[----:B------:R-:W-:Y:S02]  /*09d0*/  FSEL R16, R16, +INF , !P2 ;  /* 0x7f80000010107808 */ /* 0x000fe40005000000 */
[----:B------:R-:W-:Y:S02]  /*09e0*/  FSETP.GT.AND P2, PT, R19, 128, PT ;  /* 0x430000001300780b */ /* 0x000fe40003f44000 */
[----:B------:R-:W-:-:S02]  /*09f0*/  FSEL R15, R15, +INF , !P6 ;  /* 0x7f8000000f0f7808 */ /* 0x000fc40007000000 */
[----:B------:R-:W-:Y:S02]  /*0a00*/  FSETP.GEU.AND P4, PT, R19, -25, PT ;  /* 0xc1c800001300780b */ /* 0x000fe40003f8e000 */
[----:B------:R-:W-:Y:S02]  /*0a10*/  FSEL R24, R24, +INF , !P2 ;  /* 0x7f80000018187808 */ /* 0x000fe40005000000 */
[----:B------:R-:W-:Y:S01]  /*0a20*/  FSETP.GEU.AND P6, PT, R14, -25, PT ;  /* 0xc1c800000e00780b */ /* 0x000fe20003fce000 */
[----:B------:R-:W-:Y:S01]  /*0a30*/  FADD R21, R10, R10 ;  /* 0x0000000a0a157221 */ /* 0x000fe20000000000 */
[----:B------:R-:W-:Y:S01]  /*0a40*/  FADD R20, R11, R11 ;  /* 0x0000000b0b147221 */ /* 0x000fe20000000000 */
[----:B------:R-:W-:Y:S01]  /*0a50*/  FSEL R24, R24, -1, P4 ;  /* 0xbf80000018187808 */ /* 0x000fe20002000000 */
[----:B------:R-:W-:Y:S01]  /*0a60*/  @!P3 FADD R24, R9, R9 ;  /* 0x000000090918b221 */ /* 0x000fe20000000000 */
[----:B------:R-:W-:Y:S02]  /*0a70*/  @P0 FSEL R21, R15, -1, P5 ;  /* 0xbf8000000f150808 */ /* 0x000fe40002800000 */
[----:B------:R-:W-:-:S02]  /*0a80*/  @P1 FSEL R20, R16, -1, P6 ;  /* 0xbf80000010141808 */ /* 0x000fc40003000000 */
[----:B------:R-:W-:Y:S02]  /*0a90*/  FSETP.GT.AND P1, PT, R8, RZ, PT ;  /* 0x000000ff0800720b */ /* 0x000fe40003f24000 */
[----:B------:R-:W-:Y:S02]  /*0aa0*/  FSETP.GT.AND P2, PT, R10, RZ, PT ;  /* 0x000000ff0a00720b */ /* 0x000fe40003f44000 */
[----:B------:R-:W-:Y:S02]  /*0ab0*/  FSETP.GT.AND P4, PT, R11, RZ, PT ;  /* 0x000000ff0b00720b */ /* 0x000fe40003f84000 */
[----:B------:R-:W-:Y:S01]  /*0ac0*/  FSETP.GT.AND P0, PT, R9, RZ, PT ;  /* 0x000000ff0900720b */ /* 0x000fe20003f04000 */
[----:B0-----:R-:W-:Y:S01]  /*0ad0*/  IMAD.WIDE R18, R0, 0x4, R12 ;  /* 0x0000000400127825 */ /* 0x001fe200078e020c */
[----:B------:R-:W-:Y:S02]  /*0ae0*/  FSEL R14, R8, R17, P1 ;  /* 0x00000011080e7208 */ /* 0x000fe40000800000 */
[----:B------:R-:W-:-:S02]  /*0af0*/  FSEL R13, R10, R21, P2 ;  /* 0x000000150a0d7208 */ /* 0x000fc40001000000 */
[----:B------:R-:W-:Y:S02]  /*0b00*/  FSEL R12, R11, R20, P4 ;  /* 0x000000140b0c7208 */ /* 0x000fe40002000000 */
[----:B------:R-:W-:Y:S01]  /*0b10*/  FSEL R15, R9, R24, P0 ;  /* 0x00000018090f7208 */ /* 0x000fe20000000000 */
[----:B------:R-:W-:Y:S04]  /*0b20*/  STG.E.128 desc[UR4][R2.64], R4 ;  /* 0x0000000402007986 */ /* 0x000fe8000c101d04 */
[----:B------:R-:W-:Y:S01]  /*0b30*/  STG.E.128 desc[UR4][R18.64], R12 ;  /* 0x0000000c12007986 */ /* 0x000fe2000c101d04 */
[----:B------:R-:W-:Y:S05]  /*0b40*/  EXIT ;  /* 0x000000000000794d */ /* 0x000fea0003800000 */
.L_x_0:
[----:B------:R-:W-:-:S00]  /*0b50*/  BRA `(.L_x_0) ;  /* 0xfffffffc00fc7947 */ /* 0x000fc0000383ffff */
[----:B------:R-:W-:-:S00]  /*0b60*/  NOP ;  /* 0x0000000000007918 */ /* 0x000fc00000000000 */
        /* <DEDUP_REMOVED lines=9> */
.L_x_1:


//--------------------- .nv.global.init           --------------------------
	.section	.nv.global.init,"aw",@progbits
.nv.global.init:
	.type		_$_str,@object
	.size		_$_str,(_$_str_$_2 - _$_str)
_$_str:
        /*0000*/ 	.byte	0x5f, 0x5f, 0x43, 0x55, 0x44, 0x41, 0x5f, 0x46, 0x54, 0x5a, 0x00
	.type		_$_str_$_2,@object
	.size		_$_str_$_2,(.L_1 - _$_str_$_2)
_$_str_$_2:
        /*000b*/ 	.byte	0x5f, 0x5f, 0x43, 0x55, 0x44, 0x41, 0x5f, 0x50, 0x52, 0x45, 0x43, 0x5f, 0x53, 0x51, 0x52, 0x54
        /*001b*/ 	.byte	0x00
.L_1:


//--------------------- .nv.constant0.triton_poi_fused__native_batch_norm_legit_no_training_convolution_elu_7 --------------------------
	.section	.nv.constant0.triton_poi_fused__native_batch_norm_legit_no_training_convolution_elu_7,"a",@progbits
	.sectionflags	@""
	.align	4
.nv.constant0.triton_poi_fused__native_batch_norm_legit_no_training_convolution_elu_7:
	.zero		588
